	.headerflags	@"EF_CUDA_TEXMODE_UNIFIED EF_CUDA_64BIT_ADDRESS EF_CUDA_ACCELERATORS EF_CUDA_SM90 EF_CUDA_VIRTUAL_SM(EF_CUDA_SM90)"
	.elftype	@"ET_EXEC"


//--------------------- .nv.info                  --------------------------
	.section	.nv.info,"",@"SHT_CUDA_INFO"
	.align	4


	//----- nvinfo : EIATTR_REGCOUNT
	.align		4
        /*0000*/ 	.byte	0x04, 0x2f
        /*0002*/ 	.short	(.L_3 - .L_2)
	.align		4
.L_2:
        /*0004*/ 	.word	index@(triton_poi_fused_add_clamp_mul_sqrt_sub_0)
        /*0008*/ 	.word	0x00000015


	//----- nvinfo : EIATTR_MIN_STACK_SIZE
	.align		4
.L_3:
        /*000c*/ 	.byte	0x04, 0x12
        /*000e*/ 	.short	(.L_5 - .L_4)
	.align		4
.L_4:
        /*0010*/ 	.word	index@(triton_poi_fused_add_clamp_mul_sqrt_sub_0)
        /*0014*/ 	.word	0x00000000


	//----- nvinfo : EIATTR_FRAME_SIZE
	.align		4
.L_5:
        /*0018*/ 	.byte	0x04, 0x11
        /*001a*/ 	.short	(.L_7 - .L_6)
	.align		4
.L_6:
        /*001c*/ 	.word	index@(triton_poi_fused_add_clamp_mul_sqrt_sub_0)
        /*0020*/ 	.word	0x00000000


	//----- nvinfo : EIATTR_MIN_STACK_SIZE
	.align		4
.L_7:
        /*0024*/ 	.byte	0x04, 0x12
        /*0026*/ 	.short	(.L_9 - .L_8)
	.align		4
.L_8:
        /*0028*/ 	.word	index@(triton_poi_fused_add_clamp_mul_sqrt_sub_0)
        /*002c*/ 	.word	0x00000000
.L_9:


//--------------------- .nv.info.triton_poi_fused_add_clamp_mul_sqrt_sub_0 --------------------------
	.section	.nv.info.triton_poi_fused_add_clamp_mul_sqrt_sub_0,"",@"SHT_CUDA_INFO"
	.sectionflags	@""
	.align	4


	//----- nvinfo : EIATTR_CUDA_API_VERSION
	.align		4
        /*0000*/ 	.byte	0x04, 0x37
        /*0002*/ 	.short	(.L_11 - .L_10)
.L_10:
        /*0004*/ 	.word	0x0000007c


	//----- nvinfo : EIATTR_KPARAM_INFO
	.align		4
.L_11:
        /*0008*/ 	.byte	0x04, 0x17
        /*000a*/ 	.short	(.L_13 - .L_12)
.L_12:
        /*000c*/ 	.word	0x00000000
        /*0010*/ 	.short	0x0002
        /*0012*/ 	.short	0x0010
        /*0014*/ 	.byte	0x00, 0xf0, 0x11, 0x00


	//----- nvinfo : EIATTR_KPARAM_INFO
	.align		4
.L_13:
        /*0018*/ 	.byte	0x04, 0x17
        /*001a*/ 	.short	(.L_15 - .L_14)
.L_14:
        /*001c*/ 	.word	0x00000000
        /*0020*/ 	.short	0x0001
        /*0022*/ 	.short	0x0008
        /*0024*/ 	.byte	0x00, 0xf4, 0x21, 0x00


	//----- nvinfo : EIATTR_KPARAM_INFO
	.align		4
.L_15:
        /*0028*/ 	.byte	0x04, 0x17
        /*002a*/ 	.short	(.L_17 - .L_16)
.L_16:
        /*002c*/ 	.word	0x00000000
        /*0030*/ 	.short	0x0000
        /*0032*/ 	.short	0x0000
        /*0034*/ 	.byte	0x00, 0xf4, 0x21, 0x00


	//----- nvinfo : EIATTR_SPARSE_MMA_MASK
	.align		4
.L_17:
        /*0038*/ 	.byte	0x03, 0x50
        /*003a*/ 	.short	0x0000


	//----- nvinfo : EIATTR_MAXREG_COUNT
	.align		4
        /*003c*/ 	.byte	0x03, 0x1b
        /*003e*/ 	.short	0x00ff


	//----- nvinfo : EIATTR_EXIT_INSTR_OFFSETS
	.align		4
        /*0040*/ 	.byte	0x04, 0x1c
        /*0042*/ 	.short	(.L_19 - .L_18)


	//   ....[0]....
.L_18:
        /*0044*/ 	.word	0x000002f0


	//   ....[1]....
        /*0048*/ 	.word	0x00000320


	//----- nvinfo : EIATTR_REQNTID
	.align		4
.L_19:
        /*004c*/ 	.byte	0x04, 0x10
        /*004e*/ 	.short	(.L_21 - .L_20)
.L_20:
        /*0050*/ 	.word	0x00000020
        /*0054*/ 	.word	0x00000001
        /*0058*/ 	.word	0x00000001


	//----- nvinfo : EIATTR_CBANK_PARAM_SIZE
	.align		4
.L_21:
        /*005c*/ 	.byte	0x03, 0x19
        /*005e*/ 	.short	0x0014


	//----- nvinfo : EIATTR_PARAM_CBANK
	.align		4
        /*0060*/ 	.byte	0x04, 0x0a
        /*0062*/ 	.short	(.L_23 - .L_22)
	.align		4
.L_22:
        /*0064*/ 	.word	index@(.nv.constant0.triton_poi_fused_add_clamp_mul_sqrt_sub_0)
        /*0068*/ 	.short	0x0210
        /*006a*/ 	.short	0x0014


	//----- nvinfo : EIATTR_SW_WAR
	.align		4
.L_23:
        /*006c*/ 	.byte	0x04, 0x36
        /*006e*/ 	.short	(.L_25 - .L_24)
.L_24:
        /*0070*/ 	.word	0x00000008
.L_25:


//--------------------- .nv.callgraph             --------------------------
	.section	.nv.callgraph,"",@"SHT_CUDA_CALLGRAPH"
	.align	4
	.sectionentsize	8
	.align		4
        /*0000*/ 	.word	0x00000000
	.align		4
        /*0004*/ 	.word	0xffffffff
	.align		4
        /*0008*/ 	.word	0x00000000
	.align		4
        /*000c*/ 	.word	0xfffffffe
	.align		4
        /*0010*/ 	.word	0x00000000
	.align		4
        /*0014*/ 	.word	0xfffffffd
	.align		4
        /*0018*/ 	.word	0x00000000
	.align		4
        /*001c*/ 	.word	0xfffffffc


//--------------------- .nv.constant4             --------------------------
	.section	.nv.constant4,"a",@progbits
	.align	8
	.align		8
.nv.constant4:
        /*0000*/ 	.dword	_$_str
	.align		8
        /*0008*/ 	.dword	_$_str_$_2


//--------------------- .text.triton_poi_fused_add_clamp_mul_sqrt_sub_0 --------------------------
	.section	.text.triton_poi_fused_add_clamp_mul_sqrt_sub_0,"ax",@progbits
	.align	128
        .global         triton_poi_fused_add_clamp_mul_sqrt_sub_0
        .type           triton_poi_fused_add_clamp_mul_sqrt_sub_0,@function
        .size           triton_poi_fused_add_clamp_mul_sqrt_sub_0,(.L_x_1 - triton_poi_fused_add_clamp_mul_sqrt_sub_0)
        .other          triton_poi_fused_add_clamp_mul_sqrt_sub_0,@"STO_CUDA_ENTRY STV_DEFAULT"
triton_poi_fused_add_clamp_mul_sqrt_sub_0:
.text.triton_poi_fused_add_clamp_mul_sqrt_sub_0:
[----:B------:R-:W0:Y:S02]  /*0000*/  LDC R1, c[0x0][0x28] ;  /* 0x00000a00ff017b82 */ /* 0x000e240000000800 */
[----:B------:R-:W1:Y:S01]  /*0010*/  S2R R18, SR_TID.X ;  /* 0x0000000000127919 */ /* 0x000e620000002100 */
[----:B------:R-:W2:Y:S01]  /*0020*/  LDC.64 R2, c[0x0][0x218] ;  /* 0x00008600ff027b82 */ /* 0x000ea20000000a00 */
[----:B------:R-:W-:Y:S01]  /*0030*/  CS2R R12, SRZ ;  /* 0x00000000000c7805 */ /* 0x000fe2000001ff00 */
[----:B------:R-:W-:Y:S01]  /*0040*/  IMAD.MOV.U32 R8, RZ, RZ, RZ ;  /* 0x000000ffff087224 */ /* 0x000fe200078e00ff */
[----:B------:R-:W3:Y:S01]  /*0050*/  S2R R9, SR_CTAID.X ;  /* 0x0000000000097919 */ /* 0x000ee20000002500 */
[----:B------:R-:W-:-:S04]  /*0060*/  ULDC.64 UR4, c[0x0][0x208] ;  /* 0x0000820000047ab9 */ /* 0x000fc80000000a00 */
[----:B------:R-:W4:Y:S01]  /*0070*/  LDC.64 R6, c[0x0][0x210] ;  /* 0x00008400ff067b82 */ /* 0x000f220000000a00 */
[----:B-1----:R-:W-:-:S05]  /*0080*/  LOP3.LUT R0, R18, 0xf, RZ, 0xc0, !PT ;  /* 0x0000000f12007812 */ /* 0x002fca00078ec0ff */
[----:B---3--:R-:W-:-:S05]  /*0090*/  IMAD R9, R9, 0x10, R0 ;  /* 0x0000001009097824 */ /* 0x008fca00078e0200 */
[----:B------:R-:W-:Y:S02]  /*00a0*/  SHF.R.S32.HI R0, RZ, 0x1f, R9 ;  /* 0x0000001fff007819 */ /* 0x000fe40000011409 */
[----:B------:R-:W-:Y:S02]  /*00b0*/  ISETP.GE.AND P0, PT, R9, 0x10, PT ;  /* 0x000000100900780c */ /* 0x000fe40003f06270 */
[----:B------:R-:W-:-:S04]  /*00c0*/  LEA.HI R0, R0, R9, RZ, 0x2 ;  /* 0x0000000900007211 */ /* 0x000fc800078f10ff */
[----:B------:R-:W-:-:S05]  /*00d0*/  LOP3.LUT R0, R0, 0xfffffffc, RZ, 0xc0, !PT ;  /* 0xfffffffc00007812 */ /* 0x000fca00078ec0ff */
[----:B------:R-:W-:-:S05]  /*00e0*/  IMAD.IADD R4, R9, 0x1, -R0 ;  /* 0x0000000109047824 */ /* 0x000fca00078e0a00 */
[----:B------:R-:W-:Y:S01]  /*00f0*/  SHF.L.U32 R11, R4, 0x2, RZ ;  /* 0x00000002040b7819 */ /* 0x000fe200000006ff */
[----:B--2---:R-:W-:Y:S01]  /*0100*/  IMAD.WIDE R4, R0, 0x4, R2 ;  /* 0x0000000400047825 */ /* 0x004fe200078e0202 */
[----:B------:R-:W-:-:S03]  /*0110*/  HFMA2.MMA R0, -RZ, RZ, 0, 0 ;  /* 0x00000000ff007435 */ /* 0x000fc600000001ff */
[----:B------:R-:W-:Y:S01]  /*0120*/  IMAD.WIDE R2, R11, 0x4, R2 ;  /* 0x000000040b027825 */ /* 0x000fe200078e0202 */
[----:B------:R-:W2:Y:S01]  /*0130*/  @!P0 LDG.E.EL R13, desc[UR4][R4.64+0x4] ;  /* 0x00000404040d8981 */ /* 0x000ea2000c2e1900 */
[----:B------:R-:W-:Y:S02]  /*0140*/  CS2R R10, SRZ ;  /* 0x00000000000a7805 */ /* 0x000fe4000001ff00 */
[----:B------:R-:W-:Y:S01]  /*0150*/  CS2R R14, SRZ ;  /* 0x00000000000e7805 */ /* 0x000fe2000001ff00 */
[----:B------:R-:W3:Y:S04]  /*0160*/  @!P0 LDG.E.EL R8, desc[UR4][R2.64+0x4] ;  /* 0x0000040402088981 */ /* 0x000ee8000c2e1900 */
[----:B------:R-:W5:Y:S04]  /*0170*/  @!P0 LDG.E.EL R12, desc[UR4][R4.64] ;  /* 0x00000004040c8981 */ /* 0x000f68000c2e1900 */
[----:B------:R-:W5:Y:S04]  /*0180*/  @!P0 LDG.E.EL R0, desc[UR4][R2.64] ;  /* 0x0000000402008981 */ /* 0x000f68000c2e1900 */
[----:B------:R-:W5:Y:S04]  /*0190*/  @!P0 LDG.E.EL R14, desc[UR4][R4.64+0x8] ;  /* 0x00000804040e8981 */ /* 0x000f68000c2e1900 */
[----:B------:R-:W5:Y:S01]  /*01a0*/  @!P0 LDG.E.EL R10, desc[UR4][R2.64+0x8] ;  /* 0x00000804020a8981 */ /* 0x000f62000c2e1900 */
[----:B------:R-:W-:-:S03]  /*01b0*/  MOV R16, RZ ;  /* 0x000000ff00107202 */ /* 0x000fc60000000f00 */
[----:B------:R-:W5:Y:S01]  /*01c0*/  @!P0 LDG.E.EL R15, desc[UR4][R4.64+0xc] ;  /* 0x00000c04040f8981 */ /* 0x000f62000c2e1900 */
[----:B----4-:R-:W-:-:S03]  /*01d0*/  IMAD.WIDE R6, R9, 0x4, R6 ;  /* 0x0000000409067825 */ /* 0x010fc600078e0206 */
[----:B------:R-:W4:Y:S04]  /*01e0*/  @!P0 LDG.E.EL R11, desc[UR4][R2.64+0xc] ;  /* 0x00000c04020b8981 */ /* 0x000f28000c2e1900 */
[----:B------:R-:W4:Y:S01]  /*01f0*/  @!P0 LDG.E R16, desc[UR4][R6.64] ;  /* 0x0000000406108981 */ /* 0x000f22000c1e1900 */
[----:B------:R-:W-:-:S04]  /*0200*/  LOP3.LUT P0, RZ, R18, 0x10, RZ, 0xc0, !PT ;  /* 0x0000001012ff7812 */ /* 0x000fc8000780c0ff */
[----:B------:R-:W-:Y:S01]  /*0210*/  ISETP.LT.AND P0, PT, R9, 0x10, !P0 ;  /* 0x000000100900780c */ /* 0x000fe20004701270 */
[----:B--2---:R-:W-:Y:S01]  /*0220*/  FMUL R13, R13, R13 ;  /* 0x0000000d0d0d7220 */ /* 0x004fe20000400000 */
[----:B---3--:R-:W-:-:S03]  /*0230*/  FMUL R17, R8, R8 ;  /* 0x0000000808117220 */ /* 0x008fc60000400000 */
[----:B-----5:R-:W-:Y:S01]  /*0240*/  FFMA R13, R12, R12, R13 ;  /* 0x0000000c0c0d7223 */ /* 0x020fe2000000000d */
[----:B------:R-:W-:-:S03]  /*0250*/  FFMA R17, R0, R0, R17 ;  /* 0x0000000000117223 */ /* 0x000fc60000000011 */
[----:B------:R-:W-:Y:S01]  /*0260*/  FFMA R14, R14, R14, R13 ;  /* 0x0000000e0e0e7223 */ /* 0x000fe2000000000d */
[----:B------:R-:W-:-:S03]  /*0270*/  FFMA R10, R10, R10, R17 ;  /* 0x0000000a0a0a7223 */ /* 0x000fc60000000011 */
[----:B------:R-:W-:Y:S01]  /*0280*/  FFMA R15, R15, R15, R14 ;  /* 0x0000000f0f0f7223 */ /* 0x000fe2000000000e */
[----:B----4-:R-:W-:-:S04]  /*0290*/  FFMA R10, R11, R11, R10 ;  /* 0x0000000b0b0a7223 */ /* 0x010fc8000000000a */
[----:B------:R-:W-:-:S04]  /*02a0*/  FADD R15, R10, R15 ;  /* 0x0000000f0a0f7221 */ /* 0x000fc80000000000 */
[----:B------:R-:W-:-:S05]  /*02b0*/  FFMA R15, R16, -2, R15 ;  /* 0xc0000000100f7823 */ /* 0x000fca000000000f */
[C---:B------:R-:W-:Y:S02]  /*02c0*/  FSETP.GT.AND P1, PT, R15.reuse, 9.9999999600419720025e-13, PT ;  /* 0x2b8cbccc0f00780b */ /* 0x040fe40003f24000 */
[----:B------:R-:W-:-:S11]  /*02d0*/  FSETP.NAN.AND P2, PT, R15, R15, PT ;  /* 0x0000000f0f00720b */ /* 0x000fd60003f48000 */
[----:B------:R-:W-:Y:S01]  /*02e0*/  @!P1 FSEL R15, R15, 9.9999999600419720025e-13, P2 ;  /* 0x2b8cbccc0f0f9808 */ /* 0x000fe20001000000 */
[----:B------:R-:W-:Y:S06]  /*02f0*/  @!P0 EXIT ;  /* 0x000000000000894d */ /* 0x000fec0003800000 */
[----:B------:R-:W0:Y:S02]  /*0300*/  MUFU.SQRT R15, R15 ;  /* 0x0000000f000f7308 */ /* 0x000e240000002000 */
[----:B0-----:R-:W-:Y:S01]  /*0310*/  STG.E desc[UR4][R6.64], R15 ;  /* 0x0000000f06007986 */ /* 0x001fe2000c101904 */
[----:B------:R-:W-:Y:S05]  /*0320*/  EXIT ;  /* 0x000000000000794d */ /* 0x000fea0003800000 */
.L_x_0:
[----:B------:R-:W-:-:S00]  /*0330*/  BRA `(.L_x_0) ;  /* 0xfffffffc00fc7947 */ /* 0x000fc0000383ffff */
[----:B------:R-:W-:-:S00]  /*0340*/  NOP ;  /* 0x0000000000007918 */ /* 0x000fc00000000000 */
        /* <DEDUP_REMOVED lines=11> */
.L_x_1:


//--------------------- .nv.global.init           --------------------------
	.section	.nv.global.init,"aw",@progbits
.nv.global.init:
	.type		_$_str,@object
	.size		_$_str,(_$_str_$_2 - _$_str)
_$_str:
        /*0000*/ 	.byte	0x5f, 0x5f, 0x43, 0x55, 0x44, 0x41, 0x5f, 0x46, 0x54, 0x5a, 0x00
	.type		_$_str_$_2,@object
	.size		_$_str_$_2,(.L_1 - _$_str_$_2)
_$_str_$_2:
        /*000b*/ 	.byte	0x5f, 0x5f, 0x43, 0x55, 0x44, 0x41, 0x5f, 0x50, 0x52, 0x45, 0x43, 0x5f, 0x53, 0x51, 0x52, 0x54
        /*001b*/ 	.byte	0x00
.L_1:


//--------------------- .nv.constant0.triton_poi_fused_add_clamp_mul_sqrt_sub_0 --------------------------
	.section	.nv.constant0.triton_poi_fused_add_clamp_mul_sqrt_sub_0,"a",@progbits
	.sectionflags	@""
	.align	4
.nv.constant0.triton_poi_fused_add_clamp_mul_sqrt_sub_0:
	.zero		548
